	.headerflags	@"EF_CUDA_TEXMODE_UNIFIED EF_CUDA_64BIT_ADDRESS EF_CUDA_ACCELERATORS EF_CUDA_SM90 EF_CUDA_VIRTUAL_SM(EF_CUDA_SM90)"
	.elftype	@"ET_EXEC"


//--------------------- .nv.info                  --------------------------
	.section	.nv.info,"",@"SHT_CUDA_INFO"
	.align	4


	//----- nvinfo : EIATTR_REGCOUNT
	.align		4
        /*0000*/ 	.byte	0x04, 0x2f
        /*0002*/ 	.short	(.L_3 - .L_2)
	.align		4
.L_2:
        /*0004*/ 	.word	index@(triton_poi_fused__native_batch_norm_legit_no_training__unsafe_index_add_mul_relu_sub_17)
        /*0008*/ 	.word	0x00000020


	//----- nvinfo : EIATTR_MIN_STACK_SIZE
	.align		4
.L_3:
        /*000c*/ 	.byte	0x04, 0x12
        /*000e*/ 	.short	(.L_5 - .L_4)
	.align		4
.L_4:
        /*0010*/ 	.word	index@(triton_poi_fused__native_batch_norm_legit_no_training__unsafe_index_add_mul_relu_sub_17)
        /*0014*/ 	.word	0x00000000


	//----- nvinfo : EIATTR_FRAME_SIZE
	.align		4
.L_5:
        /*0018*/ 	.byte	0x04, 0x11
        /*001a*/ 	.short	(.L_7 - .L_6)
	.align		4
.L_6:
        /*001c*/ 	.word	index@(triton_poi_fused__native_batch_norm_legit_no_training__unsafe_index_add_mul_relu_sub_17)
        /*0020*/ 	.word	0x00000000


	//----- nvinfo : EIATTR_MIN_STACK_SIZE
	.align		4
.L_7:
        /*0024*/ 	.byte	0x04, 0x12
        /*0026*/ 	.short	(.L_9 - .L_8)
	.align		4
.L_8:
        /*0028*/ 	.word	index@(triton_poi_fused__native_batch_norm_legit_no_training__unsafe_index_add_mul_relu_sub_17)
        /*002c*/ 	.word	0x00000000
.L_9:


//--------------------- .nv.info.triton_poi_fused__native_batch_norm_legit_no_training__unsafe_index_add_mul_relu_sub_17 --------------------------
	.section	.nv.info.triton_poi_fused__native_batch_norm_legit_no_training__unsafe_index_add_mul_relu_sub_17,"",@"SHT_CUDA_INFO"
	.sectionflags	@""
	.align	4


	//----- nvinfo : EIATTR_CUDA_API_VERSION
	.align		4
        /*0000*/ 	.byte	0x04, 0x37
        /*0002*/ 	.short	(.L_11 - .L_10)
.L_10:
        /*0004*/ 	.word	0x0000007c


	//----- nvinfo : EIATTR_KPARAM_INFO
	.align		4
.L_11:
        /*0008*/ 	.byte	0x04, 0x17
        /*000a*/ 	.short	(.L_13 - .L_12)
.L_12:
        /*000c*/ 	.word	0x00000000
        /*0010*/ 	.short	0x000d
        /*0012*/ 	.short	0x0068
        /*0014*/ 	.byte	0x00, 0xf0, 0x11, 0x00


	//----- nvinfo : EIATTR_KPARAM_INFO
	.align		4
.L_13:
        /*0018*/ 	.byte	0x04, 0x17
        /*001a*/ 	.short	(.L_15 - .L_14)
.L_14:
        /*001c*/ 	.word	0x00000000
        /*0020*/ 	.short	0x000c
        /*0022*/ 	.short	0x0060
        /*0024*/ 	.byte	0x00, 0xf4, 0x21, 0x00


	//----- nvinfo : EIATTR_KPARAM_INFO
	.align		4
.L_15:
        /*0028*/ 	.byte	0x04, 0x17
        /*002a*/ 	.short	(.L_17 - .L_16)
.L_16:
        /*002c*/ 	.word	0x00000000
        /*0030*/ 	.short	0x000b
        /*0032*/ 	.short	0x0058
        /*0034*/ 	.byte	0x00, 0xf4, 0x21, 0x00


	//----- nvinfo : EIATTR_KPARAM_INFO
	.align		4
.L_17:
        /*0038*/ 	.byte	0x04, 0x17
        /*003a*/ 	.short	(.L_19 - .L_18)
.L_18:
        /*003c*/ 	.word	0x00000000
        /*0040*/ 	.short	0x000a
        /*0042*/ 	.short	0x0050
        /*0044*/ 	.byte	0x00, 0xf4, 0x21, 0x00


	//----- nvinfo : EIATTR_KPARAM_INFO
	.align		4
.L_19:
        /*0048*/ 	.byte	0x04, 0x17
        /*004a*/ 	.short	(.L_21 - .L_20)
.L_20:
        /*004c*/ 	.word	0x00000000
        /*0050*/ 	.short	0x0009
        /*0052*/ 	.short	0x0048
        /*0054*/ 	.byte	0x00, 0xf4, 0x21, 0x00


	//----- nvinfo : EIATTR_KPARAM_INFO
	.align		4
.L_21:
        /*0058*/ 	.byte	0x04, 0x17
        /*005a*/ 	.short	(.L_23 - .L_22)
.L_22:
        /*005c*/ 	.word	0x00000000
        /*0060*/ 	.short	0x0008
        /*0062*/ 	.short	0x0040
        /*0064*/ 	.byte	0x00, 0xf4, 0x21, 0x00


	//----- nvinfo : EIATTR_KPARAM_INFO
	.align		4
.L_23:
        /*0068*/ 	.byte	0x04, 0x17
        /*006a*/ 	.short	(.L_25 - .L_24)
.L_24:
        /*006c*/ 	.word	0x00000000
        /*0070*/ 	.short	0x0007
        /*0072*/ 	.short	0x0038
        /*0074*/ 	.byte	0x00, 0xf4, 0x21, 0x00


	//----- nvinfo : EIATTR_KPARAM_INFO
	.align		4
.L_25:
        /*0078*/ 	.byte	0x04, 0x17
        /*007a*/ 	.short	(.L_27 - .L_26)
.L_26:
        /*007c*/ 	.word	0x00000000
        /*0080*/ 	.short	0x0006
        /*0082*/ 	.short	0x0030
        /*0084*/ 	.byte	0x00, 0xf4, 0x21, 0x00


	//----- nvinfo : EIATTR_KPARAM_INFO
	.align		4
.L_27:
        /*0088*/ 	.byte	0x04, 0x17
        /*008a*/ 	.short	(.L_29 - .L_28)
.L_28:
        /*008c*/ 	.word	0x00000000
        /*0090*/ 	.short	0x0005
        /*0092*/ 	.short	0x0028
        /*0094*/ 	.byte	0x00, 0xf4, 0x21, 0x00


	//----- nvinfo : EIATTR_KPARAM_INFO
	.align		4
.L_29:
        /*0098*/ 	.byte	0x04, 0x17
        /*009a*/ 	.short	(.L_31 - .L_30)
.L_30:
        /*009c*/ 	.word	0x00000000
        /*00a0*/ 	.short	0x0004
        /*00a2*/ 	.short	0x0020
        /*00a4*/ 	.byte	0x00, 0xf4, 0x21, 0x00


	//----- nvinfo : EIATTR_KPARAM_INFO
	.align		4
.L_31:
        /*00a8*/ 	.byte	0x04, 0x17
        /*00aa*/ 	.short	(.L_33 - .L_32)
.L_32:
        /*00ac*/ 	.word	0x00000000
        /*00b0*/ 	.short	0x0003
        /*00b2*/ 	.short	0x0018
        /*00b4*/ 	.byte	0x00, 0xf4, 0x21, 0x00


	//----- nvinfo : EIATTR_KPARAM_INFO
	.align		4
.L_33:
        /*00b8*/ 	.byte	0x04, 0x17
        /*00ba*/ 	.short	(.L_35 - .L_34)
.L_34:
        /*00bc*/ 	.word	0x00000000
        /*00c0*/ 	.short	0x0002
        /*00c2*/ 	.short	0x0010
        /*00c4*/ 	.byte	0x00, 0xf4, 0x21, 0x00


	//----- nvinfo : EIATTR_KPARAM_INFO
	.align		4
.L_35:
        /*00c8*/ 	.byte	0x04, 0x17
        /*00ca*/ 	.short	(.L_37 - .L_36)
.L_36:
        /*00cc*/ 	.word	0x00000000
        /*00d0*/ 	.short	0x0001
        /*00d2*/ 	.short	0x0008
        /*00d4*/ 	.byte	0x00, 0xf4, 0x21, 0x00


	//----- nvinfo : EIATTR_KPARAM_INFO
	.align		4
.L_37:
        /*00d8*/ 	.byte	0x04, 0x17
        /*00da*/ 	.short	(.L_39 - .L_38)
.L_38:
        /*00dc*/ 	.word	0x00000000
        /*00e0*/ 	.short	0x0000
        /*00e2*/ 	.short	0x0000
        /*00e4*/ 	.byte	0x00, 0xf4, 0x21, 0x00


	//----- nvinfo : EIATTR_SPARSE_MMA_MASK
	.align		4
.L_39:
        /*00e8*/ 	.byte	0x03, 0x50
        /*00ea*/ 	.short	0x0000


	//----- nvinfo : EIATTR_MAXREG_COUNT
	.align		4
        /*00ec*/ 	.byte	0x03, 0x1b
        /*00ee*/ 	.short	0x00ff


	//----- nvinfo : EIATTR_EXIT_INSTR_OFFSETS
	.align		4
        /*00f0*/ 	.byte	0x04, 0x1c
        /*00f2*/ 	.short	(.L_41 - .L_40)


	//   ....[0]....
.L_40:
        /*00f4*/ 	.word	0x00000730


	//----- nvinfo : EIATTR_REQNTID
	.align		4
.L_41:
        /*00f8*/ 	.byte	0x04, 0x10
        /*00fa*/ 	.short	(.L_43 - .L_42)
.L_42:
        /*00fc*/ 	.word	0x00000080
        /*0100*/ 	.word	0x00000001
        /*0104*/ 	.word	0x00000001


	//----- nvinfo : EIATTR_CBANK_PARAM_SIZE
	.align		4
.L_43:
        /*0108*/ 	.byte	0x03, 0x19
        /*010a*/ 	.short	0x006c


	//----- nvinfo : EIATTR_PARAM_CBANK
	.align		4
        /*010c*/ 	.byte	0x04, 0x0a
        /*010e*/ 	.short	(.L_45 - .L_44)
	.align		4
.L_44:
        /*0110*/ 	.word	index@(.nv.constant0.triton_poi_fused__native_batch_norm_legit_no_training__unsafe_index_add_mul_relu_sub_17)
        /*0114*/ 	.short	0x0210
        /*0116*/ 	.short	0x006c


	//----- nvinfo : EIATTR_SW_WAR
	.align		4
.L_45:
        /*0118*/ 	.byte	0x04, 0x36
        /*011a*/ 	.short	(.L_47 - .L_46)
.L_46:
        /*011c*/ 	.word	0x00000008
.L_47:


//--------------------- .nv.callgraph             --------------------------
	.section	.nv.callgraph,"",@"SHT_CUDA_CALLGRAPH"
	.align	4
	.sectionentsize	8
	.align		4
        /*0000*/ 	.word	0x00000000
	.align		4
        /*0004*/ 	.word	0xffffffff
	.align		4
        /*0008*/ 	.word	0x00000000
	.align		4
        /*000c*/ 	.word	0xfffffffe
	.align		4
        /*0010*/ 	.word	0x00000000
	.align		4
        /*0014*/ 	.word	0xfffffffd
	.align		4
        /*0018*/ 	.word	0x00000000
	.align		4
        /*001c*/ 	.word	0xfffffffc


//--------------------- .nv.constant4             --------------------------
	.section	.nv.constant4,"a",@progbits
	.align	8
	.align		8
.nv.constant4:
        /*0000*/ 	.dword	_$_str
	.align		8
        /*0008*/ 	.dword	_$_str_$_2


//--------------------- .text.triton_poi_fused__native_batch_norm_legit_no_training__unsafe_index_add_mul_relu_sub_17 --------------------------
	.section	.text.triton_poi_fused__native_batch_norm_legit_no_training__unsafe_index_add_mul_relu_sub_17,"ax",@progbits
	.align	128
        .global         triton_poi_fused__native_batch_norm_legit_no_training__unsafe_index_add_mul_relu_sub_17
        .type           triton_poi_fused__native_batch_norm_legit_no_training__unsafe_index_add_mul_relu_sub_17,@function
        .size           triton_poi_fused__native_batch_norm_legit_no_training__unsafe_index_add_mul_relu_sub_17,(.L_x_1 - triton_poi_fused__native_batch_norm_legit_no_training__unsafe_index_add_mul_relu_sub_17)
        .other          triton_poi_fused__native_batch_norm_legit_no_training__unsafe_index_add_mul_relu_sub_17,@"STO_CUDA_ENTRY STV_DEFAULT"
triton_poi_fused__native_batch_norm_legit_no_training__unsafe_index_add_mul_relu_sub_17:
.text.triton_poi_fused__native_batch_norm_legit_no_training__unsafe_index_add_mul_relu_sub_17:
[----:B------:R-:W-:Y:S01]  /*0000*/  LDC R1, c[0x0][0x28] ;  /* 0x00000a00ff017b82 */ /* 0x000fe20000000800 */
[----:B------:R-:W1:Y:S07]  /*0010*/  S2R R3, SR_TID.X ;  /* 0x0000000000037919 */ /* 0x000e6e0000002100 */
[----:B------:R-:W2:Y:S01]  /*0020*/  LDC.64 R6, c[0x0][0x218] ;  /* 0x00008600ff067b82 */ /* 0x000ea20000000a00 */
[----:B------:R-:W-:Y:S01]  /*0030*/  ULDC.64 UR4, c[0x0][0x208] ;  /* 0x0000820000047ab9 */ /* 0x000fe20000000a00 */
[----:B------:R-:W-:Y:S01]  /*0040*/  ULDC.64 UR6, c[0x0][0x228] ;  /* 0x00008a0000067ab9 */ /* 0x000fe20000000a00 */
[----:B------:R-:W3:Y:S05]  /*0050*/  S2R R4, SR_CTAID.X ;  /* 0x0000000000047919 */ /* 0x000eea0000002500 */
[----:B------:R-:W4:Y:S08]  /*0060*/  LDC.64 R10, c[0x0][0x240] ;  /* 0x00009000ff0a7b82 */ /* 0x000f300000000a00 */
[----:B------:R-:W5:Y:S01]  /*0070*/  LDC.64 R8, c[0x0][0x230] ;  /* 0x00008c00ff087b82 */ /* 0x000f620000000a00 */
[----:B-1----:R-:W-:-:S05]  /*0080*/  LOP3.LUT R3, R3, 0x7f, RZ, 0xc0, !PT ;  /* 0x0000007f03037812 */ /* 0x002fca00078ec0ff */
[----:B---3--:R-:W-:-:S05]  /*0090*/  IMAD R20, R4, 0x80, R3 ;  /* 0x0000008004147824 */ /* 0x008fca00078e0203 */
[----:B------:R-:W-:-:S04]  /*00a0*/  SHF.R.S32.HI R3, RZ, 0x1f, R20 ;  /* 0x0000001fff037819 */ /* 0x000fc80000011414 */
[----:B------:R-:W-:Y:S02]  /*00b0*/  LEA.HI R0, R3, R20, RZ, 0x5 ;  /* 0x0000001403007211 */ /* 0x000fe400078f28ff */
[----:B------:R-:W1:Y:S02]  /*00c0*/  LDC.64 R2, c[0x0][0x220] ;  /* 0x00008800ff027b82 */ /* 0x000e640000000a00 */
[----:B------:R-:W-:Y:S02]  /*00d0*/  SHF.R.S32.HI R23, RZ, 0x5, R0 ;  /* 0x00000005ff177819 */ /* 0x000fe40000011400 */
[----:B------:R-:W-:Y:S02]  /*00e0*/  LOP3.LUT R25, R0, 0xffffffe0, RZ, 0xc0, !PT ;  /* 0xffffffe000197812 */ /* 0x000fe400078ec0ff */
[----:B------:R-:W-:-:S03]  /*00f0*/  LEA.HI R5, R23, R23, RZ, 0x5 ;  /* 0x0000001717057211 */ /* 0x000fc600078f28ff */
[----:B------:R-:W-:Y:S01]  /*0100*/  IMAD.IADD R25, R20, 0x1, -R25 ;  /* 0x0000000114197824 */ /* 0x000fe200078e0a19 */
[----:B------:R-:W-:-:S05]  /*0110*/  LOP3.LUT R12, R5, 0xffffffe0, RZ, 0xc0, !PT ;  /* 0xffffffe0050c7812 */ /* 0x000fca00078ec0ff */
[----:B------:R-:W-:-:S04]  /*0120*/  IMAD.IADD R23, R23, 0x1, -R12 ;  /* 0x0000000117177824 */ /* 0x000fc800078e0a0c */
[----:B--2---:R-:W-:-:S06]  /*0130*/  IMAD.WIDE R6, R23, 0x8, R6 ;  /* 0x0000000817067825 */ /* 0x004fcc00078e0206 */
[----:B------:R-:W2:Y:S01]  /*0140*/  LDG.E.EL.64 R6, desc[UR4][R6.64] ;  /* 0x0000000406067981 */ /* 0x000ea2000c2e1b00 */
[----:B----4-:R-:W-:-:S04]  /*0150*/  IMAD.WIDE R12, R23, 0x8, R10 ;  /* 0x00000008170c7825 */ /* 0x010fc800078e020a */
[C---:B-1----:R-:W-:Y:S02]  /*0160*/  IMAD.WIDE R10, R25.reuse, 0x8, R2 ;  /* 0x00000008190a7825 */ /* 0x042fe400078e0202 */
[----:B------:R-:W3:Y:S04]  /*0170*/  LDG.E.EL.64 R2, desc[UR4][R12.64] ;  /* 0x000000040c027981 */ /* 0x000ee8000c2e1b00 */
[----:B------:R-:W4:Y:S01]  /*0180*/  LDG.E.EL.64 R10, desc[UR4][R10.64] ;  /* 0x000000040a0a7981 */ /* 0x000f22000c2e1b00 */
[----:B-----5:R-:W-:-:S06]  /*0190*/  IMAD.WIDE R8, R25, 0x8, R8 ;  /* 0x0000000819087825 */ /* 0x020fcc00078e0208 */
[----:B------:R-:W5:Y:S01]  /*01a0*/  LDG.E.EL.64 R8, desc[UR4][R8.64] ;  /* 0x0000000408087981 */ /* 0x000f62000c2e1b00 */
[----:B------:R-:W1:Y:S03]  /*01b0*/  LDC.64 R14, c[0x0][0x260] ;  /* 0x00009800ff0e7b82 */ /* 0x000e660000000a00 */
[----:B-1----:R1:W5:Y:S05]  /*01c0*/  LDG.E R21, desc[UR4][R14.64] ;  /* 0x000000040e157981 */ /* 0x00236a000c1e1900 */
[----:B------:R-:W1:Y:S02]  /*01d0*/  LDC.64 R18, c[0x0][0x258] ;  /* 0x00009600ff127b82 */ /* 0x000e640000000a00 */
[----:B01----:R-:W5:Y:S01]  /*01e0*/  LDG.E R19, desc[UR4][R18.64] ;  /* 0x0000000412137981 */ /* 0x003f62000c1e1900 */
[----:B--2---:R-:W-:-:S04]  /*01f0*/  SHF.R.U32.HI R5, RZ, 0x1b, R7 ;  /* 0x0000001bff057819 */ /* 0x004fc80000011607 */
[----:B------:R-:W-:-:S04]  /*0200*/  LOP3.LUT R5, R5, 0x10, RZ, 0xc0, !PT ;  /* 0x0000001005057812 */ /* 0x000fc800078ec0ff */
[----:B------:R-:W-:Y:S02]  /*0210*/  IADD3 R5, P0, R6, R5, RZ ;  /* 0x0000000506057210 */ /* 0x000fe40007f1e0ff */
[----:B---3--:R-:W-:Y:S02]  /*0220*/  SHF.R.U32.HI R0, RZ, 0x1b, R3 ;  /* 0x0000001bff007819 */ /* 0x008fe40000011603 */
[----:B----4-:R-:W-:Y:S01]  /*0230*/  LEA R17, P1, R10, UR6, 0x2 ;  /* 0x000000060a117c11 */ /* 0x010fe2000f8210ff */
[----:B------:R-:W-:Y:S01]  /*0240*/  IMAD.X R6, RZ, RZ, R7, P0 ;  /* 0x000000ffff067224 */ /* 0x000fe200000e0607 */
[--C-:B------:R-:W-:Y:S02]  /*0250*/  SHF.R.U32.HI R12, RZ, 0x19, R11.reuse ;  /* 0x00000019ff0c7819 */ /* 0x100fe4000001160b */
[----:B------:R-:W-:Y:S02]  /*0260*/  LOP3.LUT R7, R0, 0x10, RZ, 0xc0, !PT ;  /* 0x0000001000077812 */ /* 0x000fe400078ec0ff */
[----:B------:R-:W-:-:S02]  /*0270*/  LEA.HI.X R0, R10, UR7, R11, 0x2, P1 ;  /* 0x000000070a007c11 */ /* 0x000fc400088f140b */
[----:B------:R-:W-:Y:S02]  /*0280*/  LOP3.LUT R10, R12, 0x40, RZ, 0xc0, !PT ;  /* 0x000000400c0a7812 */ /* 0x000fe400078ec0ff */
[----:B------:R-:W0:Y:S01]  /*0290*/  LDC.64 R12, c[0x0][0x250] ;  /* 0x00009400ff0c7b82 */ /* 0x000e220000000a00 */
[----:B------:R-:W-:Y:S02]  /*02a0*/  IADD3 R7, P2, R2, R7, RZ ;  /* 0x0000000702077210 */ /* 0x000fe40007f5e0ff */
[C---:B-----5:R-:W-:Y:S02]  /*02b0*/  LEA R11, P1, R8.reuse, UR6, 0x2 ;  /* 0x00000006080b7c11 */ /* 0x060fe4000f8210ff */
[----:B------:R-:W-:Y:S02]  /*02c0*/  IADD3 R14, P0, R10, R17, RZ ;  /* 0x000000110a0e7210 */ /* 0x000fe40007f1e0ff */
[----:B------:R-:W-:Y:S01]  /*02d0*/  SHF.R.U32.HI R10, RZ, 0x19, R9 ;  /* 0x00000019ff0a7819 */ /* 0x000fe20000011609 */
[----:B------:R-:W-:Y:S01]  /*02e0*/  IMAD.X R2, RZ, RZ, R3, P2 ;  /* 0x000000ffff027224 */ /* 0x000fe200010e0603 */
[----:B------:R-:W-:-:S02]  /*02f0*/  LEA.HI.X R15, R8, UR7, R9, 0x2, P1 ;  /* 0x00000007080f7c11 */ /* 0x000fc400088f1409 */
[----:B------:R-:W-:Y:S02]  /*0300*/  LOP3.LUT R8, R10, 0x40, RZ, 0xc0, !PT ;  /* 0x000000400a087812 */ /* 0x000fe400078ec0ff */
[C---:B------:R-:W-:Y:S02]  /*0310*/  SHF.L.U64.HI R3, R5.reuse, 0x6, R6 ;  /* 0x0000000605037819 */ /* 0x040fe40000010206 */
[----:B------:R-:W-:Y:S02]  /*0320*/  SHF.L.U32 R9, R5, 0x6, RZ ;  /* 0x0000000605097819 */ /* 0x000fe400000006ff */
[C---:B------:R-:W-:Y:S01]  /*0330*/  SHF.L.U64.HI R5, R7.reuse, 0x6, R2 ;  /* 0x0000000607057819 */ /* 0x040fe20000010202 */
[----:B------:R-:W-:Y:S01]  /*0340*/  IMAD.SHL.U32 R7, R7, 0x40, RZ ;  /* 0x0000004007077824 */ /* 0x000fe200078e00ff */
[----:B------:R-:W-:Y:S02]  /*0350*/  IADD3 R6, P2, R8, R11, RZ ;  /* 0x0000000b08067210 */ /* 0x000fe40007f5e0ff */
[----:B------:R-:W-:-:S02]  /*0360*/  SHF.R.S32.HI R17, RZ, 0x18, R4 ;  /* 0x00000018ff117819 */ /* 0x000fc40000011404 */
[----:B------:R-:W-:Y:S02]  /*0370*/  IADD3 R16, P1, R9, R14, RZ ;  /* 0x0000000e09107210 */ /* 0x000fe40007f3e0ff */
[----:B------:R-:W-:Y:S02]  /*0380*/  IADD3 R14, P4, R7, R14, RZ ;  /* 0x0000000e070e7210 */ /* 0x000fe40007f9e0ff */
[----:B------:R-:W-:Y:S02]  /*0390*/  IADD3 R2, P3, R6, R9, RZ ;  /* 0x0000000906027210 */ /* 0x000fe40007f7e0ff */
[----:B------:R-:W-:Y:S02]  /*03a0*/  IADD3 R4, P5, R7, R6, RZ ;  /* 0x0000000607047210 */ /* 0x000fe40007fbe0ff */
[----:B------:R-:W1:Y:S01]  /*03b0*/  LDC.64 R6, c[0x0][0x238] ;  /* 0x00008e00ff067b82 */ /* 0x000e620000000a00 */
[----:B------:R-:W-:Y:S01]  /*03c0*/  SGXT R17, R17, 0x1 ;  /* 0x000000011111781a */ /* 0x000fe20000000200 */
[----:B0-----:R-:W-:-:S03]  /*03d0*/  IMAD.WIDE R28, R20, 0x4, R12 ;  /* 0x00000004141c7825 */ /* 0x001fc600078e020c */
[----:B------:R-:W-:-:S03]  /*03e0*/  LEA.HI R22, R17, R20, RZ, 0xa ;  /* 0x0000001411167211 */ /* 0x000fc600078f50ff */
[----:B------:R-:W0:Y:S01]  /*03f0*/  LDC.64 R8, c[0x0][0x268] ;  /* 0x00009a00ff087b82 */ /* 0x000e220000000a00 */
[----:B------:R-:W-:-:S07]  /*0400*/  IMAD.X R0, RZ, RZ, R0, P0 ;  /* 0x000000ffff007224 */ /* 0x000fce00000e0600 */
[----:B------:R-:W2:Y:S01]  /*0410*/  LDC.64 R10, c[0x0][0x270] ;  /* 0x00009c00ff0a7b82 */ /* 0x000ea20000000a00 */
[----:B------:R-:W-:Y:S01]  /*0420*/  SHF.R.S32.HI R22, RZ, 0xa, R22 ;  /* 0x0000000aff167819 */ /* 0x000fe20000011416 */
[----:B------:R-:W-:-:S06]  /*0430*/  IMAD.X R24, RZ, RZ, R15, P2 ;  /* 0x000000ffff187224 */ /* 0x000fcc00010e060f */
[----:B------:R-:W3:Y:S01]  /*0440*/  LDC.64 R12, c[0x0][0x248] ;  /* 0x00009200ff0c7b82 */ /* 0x000ee20000000a00 */
[----:B------:R-:W-:Y:S01]  /*0450*/  IADD3.X R17, R3, R0, RZ, P1, !PT ;  /* 0x0000000003117210 */ /* 0x000fe20000ffe4ff */
[C---:B------:R-:W-:Y:S01]  /*0460*/  IMAD.X R15, R5.reuse, 0x1, R0, P4 ;  /* 0x00000001050f7824 */ /* 0x040fe200020e0600 */
[----:B------:R-:W-:Y:S01]  /*0470*/  SHF.L.U32 R27, R22, 0x8, RZ ;  /* 0x00000008161b7819 */ /* 0x000fe200000006ff */
[----:B------:R-:W-:Y:S01]  /*0480*/  IMAD.X R3, R24, 0x1, R3, P3 ;  /* 0x0000000118037824 */ /* 0x000fe200018e0603 */
[----:B------:R-:W4:Y:S01]  /*0490*/  LDG.E R0, desc[UR4][R28.64] ;  /* 0x000000041c007981 */ /* 0x000f22000c1e1900 */
[----:B------:R-:W-:Y:S02]  /*04a0*/  IMAD.X R5, R5, 0x1, R24, P5 ;  /* 0x0000000105057824 */ /* 0x000fe400028e0618 */
[C---:B------:R-:W-:Y:S01]  /*04b0*/  IMAD.WIDE R16, R27.reuse, 0x4, R16 ;  /* 0x000000041b107825 */ /* 0x040fe200078e0210 */
[----:B0-----:R-:W5:Y:S03]  /*04c0*/  LDG.E R8, desc[UR4][R8.64] ;  /* 0x0000000408087981 */ /* 0x001f66000c1e1900 */
[----:B------:R-:W-:-:S02]  /*04d0*/  IMAD.WIDE R14, R27, 0x4, R14 ;  /* 0x000000041b0e7825 */ /* 0x000fc400078e020e */
[----:B------:R-:W5:Y:S02]  /*04e0*/  LDG.E.EL R16, desc[UR4][R16.64] ;  /* 0x0000000410107981 */ /* 0x000f64000c2e1900 */
[C---:B------:R-:W-:Y:S02]  /*04f0*/  IMAD.WIDE R2, R27.reuse, 0x4, R2 ;  /* 0x000000041b027825 */ /* 0x040fe400078e0202 */
[----:B------:R-:W5:Y:S02]  /*0500*/  LDG.E.EL R14, desc[UR4][R14.64] ;  /* 0x000000040e0e7981 */ /* 0x000f64000c2e1900 */
[----:B------:R-:W-:Y:S02]  /*0510*/  IMAD.WIDE R4, R27, 0x4, R4 ;  /* 0x000000041b047825 */ /* 0x000fe400078e0204 */
[----:B------:R0:W5:Y:S02]  /*0520*/  LDG.E.EL R3, desc[UR4][R2.64] ;  /* 0x0000000402037981 */ /* 0x000164000c2e1900 */
[----:B-1----:R-:W-:-:S02]  /*0530*/  IMAD.WIDE R6, R25, 0x4, R6 ;  /* 0x0000000419067825 */ /* 0x002fc400078e0206 */
[----:B------:R1:W5:Y:S04]  /*0540*/  LDG.E.EL R25, desc[UR4][R4.64] ;  /* 0x0000000404197981 */ /* 0x000368000c2e1900 */
[----:B--2---:R-:W2:Y:S01]  /*0550*/  LDG.E R11, desc[UR4][R10.64] ;  /* 0x000000040a0b7981 */ /* 0x004ea2000c1e1900 */
[----:B---3--:R-:W-:-:S03]  /*0560*/  IMAD.WIDE R12, R23, 0x4, R12 ;  /* 0x00000004170c7825 */ /* 0x008fc600078e020c */
[----:B------:R-:W3:Y:S01]  /*0570*/  LDG.E.EL R7, desc[UR4][R6.64] ;  /* 0x0000000406077981 */ /* 0x000ee2000c2e1900 */
[----:B------:R-:W-:Y:S01]  /*0580*/  FADD R21, R21, 9.9999997473787516356e-06 ;  /* 0x3727c5ac15157421 */ /* 0x000fe20000000000 */
[----:B0-----:R-:W-:Y:S01]  /*0590*/  IMAD.MOV.U32 R2, RZ, RZ, 0x3e800000 ;  /* 0x3e800000ff027424 */ /* 0x001fe200078e00ff */
[----:B-1----:R-:W0:Y:S01]  /*05a0*/  LDC.64 R4, c[0x0][0x210] ;  /* 0x00008400ff047b82 */ /* 0x002e220000000a00 */
[----:B------:R-:W3:Y:S01]  /*05b0*/  LDG.E.EL R12, desc[UR4][R12.64] ;  /* 0x000000040c0c7981 */ /* 0x000ee2000c2e1900 */
[----:B------:R-:W1:Y:S02]  /*05c0*/  MUFU.SQRT R17, R21 ;  /* 0x0000001500117308 */ /* 0x000e640000002000 */
[C---:B-1----:R-:W-:Y:S02]  /*05d0*/  FSETP.GT.AND P0, PT, R17.reuse, 8.50705917302346158658e+37, PT ;  /* 0x7e8000001100780b */ /* 0x042fe40003f04000 */
[----:B------:R-:W-:-:S11]  /*05e0*/  FSETP.GEU.AND P1, PT, R17, 1.175494350822287508e-38, PT ;  /* 0x008000001100780b */ /* 0x000fd60003f2e000 */
[----:B------:R-:W-:-:S04]  /*05f0*/  @P0 FMUL R17, R17, 0.25 ;  /* 0x3e80000011110820 */ /* 0x000fc80000400000 */
[----:B------:R-:W-:-:S06]  /*0600*/  @!P1 FMUL R17, R17, 16777216 ;  /* 0x4b80000011119820 */ /* 0x000fcc0000400000 */
[----:B------:R-:W1:Y:S01]  /*0610*/  MUFU.RCP R17, R17 ;  /* 0x0000001100117308 */ /* 0x000e620000001000 */
[----:B------:R-:W-:-:S05]  /*0620*/  FSEL R2, R2, 1, P0 ;  /* 0x3f80000002027808 */ /* 0x000fca0000000000 */
[----:B------:R-:W-:-:S04]  /*0630*/  @!P1 FMUL R2, R2, 16777216 ;  /* 0x4b80000002029820 */ /* 0x000fc80000400000 */
[----:B-1----:R-:W-:Y:S01]  /*0640*/  FMUL R9, R17, R2 ;  /* 0x0000000211097220 */ /* 0x002fe20000400000 */
[----:B0-----:R-:W-:-:S04]  /*0650*/  IMAD.WIDE R4, R20, 0x4, R4 ;  /* 0x0000000414047825 */ /* 0x001fc800078e0204 */
[----:B----4-:R-:W-:-:S04]  /*0660*/  FADD R0, R0, -R19 ;  /* 0x8000001300007221 */ /* 0x010fc80000000000 */
[----:B------:R-:W-:Y:S01]  /*0670*/  FMUL R0, R0, R9 ;  /* 0x0000000900007220 */ /* 0x000fe20000400000 */
[----:B-----5:R-:W-:Y:S01]  /*0680*/  FADD R3, -R16, R3 ;  /* 0x0000000310037221 */ /* 0x020fe20000000100 */
[----:B------:R-:W-:Y:S02]  /*0690*/  FADD R25, -R14, R25 ;  /* 0x000000190e197221 */ /* 0x000fe40000000100 */
[----:B--2---:R-:W-:Y:S01]  /*06a0*/  FFMA R0, R8, R0, R11 ;  /* 0x0000000008007223 */ /* 0x004fe2000000000b */
[C---:B---3--:R-:W-:Y:S01]  /*06b0*/  FFMA R3, R7.reuse, R3, R16 ;  /* 0x0000000307037223 */ /* 0x048fe20000000010 */
[----:B------:R-:W-:-:S03]  /*06c0*/  FFMA R14, R7, R25, R14 ;  /* 0x00000019070e7223 */ /* 0x000fc6000000000e */
[----:B------:R-:W-:Y:S01]  /*06d0*/  FSETP.GEU.AND P0, PT, R0, RZ, PT ;  /* 0x000000ff0000720b */ /* 0x000fe20003f0e000 */
[----:B------:R-:W-:-:S03]  /*06e0*/  FADD R14, -R3, R14 ;  /* 0x0000000e030e7221 */ /* 0x000fc60000000100 */
[----:B------:R-:W-:Y:S01]  /*06f0*/  FSEL R7, R0, RZ, P0 ;  /* 0x000000ff00077208 */ /* 0x000fe20000000000 */
[----:B------:R-:W-:-:S04]  /*0700*/  FFMA R12, R12, R14, R3 ;  /* 0x0000000e0c0c7223 */ /* 0x000fc80000000003 */
[----:B------:R-:W-:-:S05]  /*0710*/  FADD R7, R12, R7 ;  /* 0x000000070c077221 */ /* 0x000fca0000000000 */
[----:B------:R-:W-:Y:S01]  /*0720*/  STG.E desc[UR4][R4.64], R7 ;  /* 0x0000000704007986 */ /* 0x000fe2000c101904 */
[----:B------:R-:W-:Y:S05]  /*0730*/  EXIT ;  /* 0x000000000000794d */ /* 0x000fea0003800000 */
.L_x_0:
[----:B------:R-:W-:-:S00]  /*0740*/  BRA `(.L_x_0) ;  /* 0xfffffffc00fc7947 */ /* 0x000fc0000383ffff */
[----:B------:R-:W-:-:S00]  /*0750*/  NOP ;  /* 0x0000000000007918 */ /* 0x000fc00000000000 */
        /* <DEDUP_REMOVED lines=10> */
.L_x_1:


//--------------------- .nv.global.init           --------------------------
	.section	.nv.global.init,"aw",@progbits
.nv.global.init:
	.type		_$_str,@object
	.size		_$_str,(_$_str_$_2 - _$_str)
_$_str:
        /*0000*/ 	.byte	0x5f, 0x5f, 0x43, 0x55, 0x44, 0x41, 0x5f, 0x46, 0x54, 0x5a, 0x00
	.type		_$_str_$_2,@object
	.size		_$_str_$_2,(.L_1 - _$_str_$_2)
_$_str_$_2:
        /*000b*/ 	.byte	0x5f, 0x5f, 0x43, 0x55, 0x44, 0x41, 0x5f, 0x50, 0x52, 0x45, 0x43, 0x5f, 0x53, 0x51, 0x52, 0x54
        /*001b*/ 	.byte	0x00
.L_1:


//--------------------- .nv.constant0.triton_poi_fused__native_batch_norm_legit_no_training__unsafe_index_add_mul_relu_sub_17 --------------------------
	.section	.nv.constant0.triton_poi_fused__native_batch_norm_legit_no_training__unsafe_index_add_mul_relu_sub_17,"a",@progbits
	.sectionflags	@""
	.align	4
.nv.constant0.triton_poi_fused__native_batch_norm_legit_no_training__unsafe_index_add_mul_relu_sub_17:
	.zero		636
